	.headerflags	@"EF_CUDA_TEXMODE_UNIFIED EF_CUDA_64BIT_ADDRESS EF_CUDA_ACCELERATORS EF_CUDA_SM90 EF_CUDA_VIRTUAL_SM(EF_CUDA_SM90)"
	.elftype	@"ET_EXEC"


//--------------------- .nv.info                  --------------------------
	.section	.nv.info,"",@"SHT_CUDA_INFO"
	.align	4


	//----- nvinfo : EIATTR_REGCOUNT
	.align		4
        /*0000*/ 	.byte	0x04, 0x2f
        /*0002*/ 	.short	(.L_3 - .L_2)
	.align		4
.L_2:
        /*0004*/ 	.word	index@(triton_poi_fused__native_batch_norm_legit_no_training_add_convolution_elu_repeat_0)
        /*0008*/ 	.word	0x00000020


	//----- nvinfo : EIATTR_MIN_STACK_SIZE
	.align		4
.L_3:
        /*000c*/ 	.byte	0x04, 0x12
        /*000e*/ 	.short	(.L_5 - .L_4)
	.align		4
.L_4:
        /*0010*/ 	.word	index@(triton_poi_fused__native_batch_norm_legit_no_training_add_convolution_elu_repeat_0)
        /*0014*/ 	.word	0x00000000


	//----- nvinfo : EIATTR_FRAME_SIZE
	.align		4
.L_5:
        /*0018*/ 	.byte	0x04, 0x11
        /*001a*/ 	.short	(.L_7 - .L_6)
	.align		4
.L_6:
        /*001c*/ 	.word	index@(triton_poi_fused__native_batch_norm_legit_no_training_add_convolution_elu_repeat_0)
        /*0020*/ 	.word	0x00000000


	//----- nvinfo : EIATTR_MIN_STACK_SIZE
	.align		4
.L_7:
        /*0024*/ 	.byte	0x04, 0x12
        /*0026*/ 	.short	(.L_9 - .L_8)
	.align		4
.L_8:
        /*0028*/ 	.word	index@(triton_poi_fused__native_batch_norm_legit_no_training_add_convolution_elu_repeat_0)
        /*002c*/ 	.word	0x00000000
.L_9:


//--------------------- .nv.info.triton_poi_fused__native_batch_norm_legit_no_training_add_convolution_elu_repeat_0 --------------------------
	.section	.nv.info.triton_poi_fused__native_batch_norm_legit_no_training_add_convolution_elu_repeat_0,"",@"SHT_CUDA_INFO"
	.sectionflags	@""
	.align	4


	//----- nvinfo : EIATTR_CUDA_API_VERSION
	.align		4
        /*0000*/ 	.byte	0x04, 0x37
        /*0002*/ 	.short	(.L_11 - .L_10)
.L_10:
        /*0004*/ 	.word	0x0000007c


	//----- nvinfo : EIATTR_KPARAM_INFO
	.align		4
.L_11:
        /*0008*/ 	.byte	0x04, 0x17
        /*000a*/ 	.short	(.L_13 - .L_12)
.L_12:
        /*000c*/ 	.word	0x00000000
        /*0010*/ 	.short	0x0008
        /*0012*/ 	.short	0x0040
        /*0014*/ 	.byte	0x00, 0xf0, 0x11, 0x00


	//----- nvinfo : EIATTR_KPARAM_INFO
	.align		4
.L_13:
        /*0018*/ 	.byte	0x04, 0x17
        /*001a*/ 	.short	(.L_15 - .L_14)
.L_14:
        /*001c*/ 	.word	0x00000000
        /*0020*/ 	.short	0x0007
        /*0022*/ 	.short	0x0038
        /*0024*/ 	.byte	0x00, 0xf4, 0x21, 0x00


	//----- nvinfo : EIATTR_KPARAM_INFO
	.align		4
.L_15:
        /*0028*/ 	.byte	0x04, 0x17
        /*002a*/ 	.short	(.L_17 - .L_16)
.L_16:
        /*002c*/ 	.word	0x00000000
        /*0030*/ 	.short	0x0006
        /*0032*/ 	.short	0x0030
        /*0034*/ 	.byte	0x00, 0xf4, 0x21, 0x00


	//----- nvinfo : EIATTR_KPARAM_INFO
	.align		4
.L_17:
        /*0038*/ 	.byte	0x04, 0x17
        /*003a*/ 	.short	(.L_19 - .L_18)
.L_18:
        /*003c*/ 	.word	0x00000000
        /*0040*/ 	.short	0x0005
        /*0042*/ 	.short	0x0028
        /*0044*/ 	.byte	0x00, 0xf4, 0x21, 0x00


	//----- nvinfo : EIATTR_KPARAM_INFO
	.align		4
.L_19:
        /*0048*/ 	.byte	0x04, 0x17
        /*004a*/ 	.short	(.L_21 - .L_20)
.L_20:
        /*004c*/ 	.word	0x00000000
        /*0050*/ 	.short	0x0004
        /*0052*/ 	.short	0x0020
        /*0054*/ 	.byte	0x00, 0xf4, 0x21, 0x00


	//----- nvinfo : EIATTR_KPARAM_INFO
	.align		4
.L_21:
        /*0058*/ 	.byte	0x04, 0x17
        /*005a*/ 	.short	(.L_23 - .L_22)
.L_22:
        /*005c*/ 	.word	0x00000000
        /*0060*/ 	.short	0x0003
        /*0062*/ 	.short	0x0018
        /*0064*/ 	.byte	0x00, 0xf4, 0x21, 0x00


	//----- nvinfo : EIATTR_KPARAM_INFO
	.align		4
.L_23:
        /*0068*/ 	.byte	0x04, 0x17
        /*006a*/ 	.short	(.L_25 - .L_24)
.L_24:
        /*006c*/ 	.word	0x00000000
        /*0070*/ 	.short	0x0002
        /*0072*/ 	.short	0x0010
        /*0074*/ 	.byte	0x00, 0xf4, 0x21, 0x00


	//----- nvinfo : EIATTR_KPARAM_INFO
	.align		4
.L_25:
        /*0078*/ 	.byte	0x04, 0x17
        /*007a*/ 	.short	(.L_27 - .L_26)
.L_26:
        /*007c*/ 	.word	0x00000000
        /*0080*/ 	.short	0x0001
        /*0082*/ 	.short	0x0008
        /*0084*/ 	.byte	0x00, 0xf4, 0x21, 0x00


	//----- nvinfo : EIATTR_KPARAM_INFO
	.align		4
.L_27:
        /*0088*/ 	.byte	0x04, 0x17
        /*008a*/ 	.short	(.L_29 - .L_28)
.L_28:
        /*008c*/ 	.word	0x00000000
        /*0090*/ 	.short	0x0000
        /*0092*/ 	.short	0x0000
        /*0094*/ 	.byte	0x00, 0xf4, 0x21, 0x00


	//----- nvinfo : EIATTR_SPARSE_MMA_MASK
	.align		4
.L_29:
        /*0098*/ 	.byte	0x03, 0x50
        /*009a*/ 	.short	0x0000


	//----- nvinfo : EIATTR_MAXREG_COUNT
	.align		4
        /*009c*/ 	.byte	0x03, 0x1b
        /*009e*/ 	.short	0x00ff


	//----- nvinfo : EIATTR_EXIT_INSTR_OFFSETS
	.align		4
        /*00a0*/ 	.byte	0x04, 0x1c
        /*00a2*/ 	.short	(.L_31 - .L_30)


	//   ....[0]....
.L_30:
        /*00a4*/ 	.word	0x00001720


	//----- nvinfo : EIATTR_REQNTID
	.align		4
.L_31:
        /*00a8*/ 	.byte	0x04, 0x10
        /*00aa*/ 	.short	(.L_33 - .L_32)
.L_32:
        /*00ac*/ 	.word	0x00000080
        /*00b0*/ 	.word	0x00000001
        /*00b4*/ 	.word	0x00000001


	//----- nvinfo : EIATTR_CBANK_PARAM_SIZE
	.align		4
.L_33:
        /*00b8*/ 	.byte	0x03, 0x19
        /*00ba*/ 	.short	0x0044


	//----- nvinfo : EIATTR_PARAM_CBANK
	.align		4
        /*00bc*/ 	.byte	0x04, 0x0a
        /*00be*/ 	.short	(.L_35 - .L_34)
	.align		4
.L_34:
        /*00c0*/ 	.word	index@(.nv.constant0.triton_poi_fused__native_batch_norm_legit_no_training_add_convolution_elu_repeat_0)
        /*00c4*/ 	.short	0x0210
        /*00c6*/ 	.short	0x0044


	//----- nvinfo : EIATTR_SW_WAR
	.align		4
.L_35:
        /*00c8*/ 	.byte	0x04, 0x36
        /*00ca*/ 	.short	(.L_37 - .L_36)
.L_36:
        /*00cc*/ 	.word	0x00000008
.L_37:


//--------------------- .nv.callgraph             --------------------------
	.section	.nv.callgraph,"",@"SHT_CUDA_CALLGRAPH"
	.align	4
	.sectionentsize	8
	.align		4
        /*0000*/ 	.word	0x00000000
	.align		4
        /*0004*/ 	.word	0xffffffff
	.align		4
        /*0008*/ 	.word	0x00000000
	.align		4
        /*000c*/ 	.word	0xfffffffe
	.align		4
        /*0010*/ 	.word	0x00000000
	.align		4
        /*0014*/ 	.word	0xfffffffd
	.align		4
        /*0018*/ 	.word	0x00000000
	.align		4
        /*001c*/ 	.word	0xfffffffc


//--------------------- .nv.constant4             --------------------------
	.section	.nv.constant4,"a",@progbits
	.align	8
	.align		8
.nv.constant4:
        /*0000*/ 	.dword	_$_str
	.align		8
        /*0008*/ 	.dword	_$_str_$_2


//--------------------- .text.triton_poi_fused__native_batch_norm_legit_no_training_add_convolution_elu_repeat_0 --------------------------
	.section	.text.triton_poi_fused__native_batch_norm_legit_no_training_add_convolution_elu_repeat_0,"ax",@progbits
	.align	128
        .global         triton_poi_fused__native_batch_norm_legit_no_training_add_convolution_elu_repeat_0
        .type           triton_poi_fused__native_batch_norm_legit_no_training_add_convolution_elu_repeat_0,@function
        .size           triton_poi_fused__native_batch_norm_legit_no_training_add_convolution_elu_repeat_0,(.L_x_1 - triton_poi_fused__native_batch_norm_legit_no_training_add_convolution_elu_repeat_0)
        .other          triton_poi_fused__native_batch_norm_legit_no_training_add_convolution_elu_repeat_0,@"STO_CUDA_ENTRY STV_DEFAULT"
triton_poi_fused__native_batch_norm_legit_no_training_add_convolution_elu_repeat_0:
.text.triton_poi_fused__native_batch_norm_legit_no_training_add_convolution_elu_repeat_0:
[----:B------:R-:W-:Y:S01]  /*0000*/  LDC R1, c[0x0][0x28] ;  /* 0x00000a00ff017b82 */ /* 0x000fe20000000800 */
[----:B------:R-:W1:Y:S01]  /*0010*/  S2R R0, SR_TID.X ;  /* 0x0000000000007919 */ /* 0x000e620000002100 */
[----:B------:R-:W-:-:S06]  /*0020*/  ULDC.64 UR4, c[0x0][0x208] ;  /* 0x0000820000047ab9 */ /* 0x000fcc0000000a00 */
[----:B------:R-:W2:Y:S01]  /*0030*/  LDC.64 R24, c[0x0][0x220] ;  /* 0x00008800ff187b82 */ /* 0x000ea20000000a00 */
[----:B------:R-:W3:Y:S07]  /*0040*/  S2R R13, SR_CTAID.X ;  /* 0x00000000000d7919 */ /* 0x000eee0000002500 */
[----:B------:R-:W4:Y:S08]  /*0050*/  LDC.64 R26, c[0x0][0x210] ;  /* 0x00008400ff1a7b82 */ /* 0x000f300000000a00 */
[----:B------:R-:W5:Y:S08]  /*0060*/  LDC.64 R22, c[0x0][0x238] ;  /* 0x00008e00ff167b82 */ /* 0x000f700000000a00 */
[----:B------:R-:W2:Y:S01]  /*0070*/  LDC.64 R14, c[0x0][0x240] ;  /* 0x00009000ff0e7b82 */ /* 0x000ea20000000a00 */
[----:B-1----:R-:W-:-:S04]  /*0080*/  SHF.L.U32 R0, R0, 0x2, RZ ;  /* 0x0000000200007819 */ /* 0x002fc800000006ff */
[----:B------:R-:W-:-:S04]  /*0090*/  LOP3.LUT R0, R0, 0x1fc, RZ, 0xc0, !PT ;  /* 0x000001fc00007812 */ /* 0x000fc800078ec0ff */
[----:B---3--:R-:W-:-:S04]  /*00a0*/  LEA R0, R13, R0, 0xa ;  /* 0x000000000d007211 */ /* 0x008fc800078e50ff */
[----:B------:R-:W-:Y:S02]  /*00b0*/  SHF.R.S32.HI R3, RZ, 0x1f, R0 ;  /* 0x0000001fff037819 */ /* 0x000fe40000011400 */
[----:B------:R-:W-:Y:S02]  /*00c0*/  IADD3 R19, R0, 0x200, RZ ;  /* 0x0000020000137810 */ /* 0x000fe40007ffe0ff */
[----:B------:R-:W-:Y:S02]  /*00d0*/  LEA.HI R3, R3, R0, RZ, 0x12 ;  /* 0x0000000003037211 */ /* 0x000fe400078f90ff */
[----:B------:R-:W-:Y:S02]  /*00e0*/  SHF.R.S32.HI R4, RZ, 0x1f, R19 ;  /* 0x0000001fff047819 */ /* 0x000fe40000011413 */
[----:B------:R-:W-:Y:S02]  /*00f0*/  SHF.R.S32.HI R2, RZ, 0x12, R3 ;  /* 0x00000012ff027819 */ /* 0x000fe40000011403 */
[----:B------:R-:W-:-:S02]  /*0100*/  LEA.HI R7, R4, R19, RZ, 0x12 ;  /* 0x0000001304077211 */ /* 0x000fc400078f90ff */
[----:B------:R-:W-:Y:S02]  /*0110*/  SHF.R.S32.HI R4, RZ, 0xf, R2 ;  /* 0x0000000fff047819 */ /* 0x000fe40000011402 */
[----:B------:R-:W-:Y:S02]  /*0120*/  SHF.R.S32.HI R6, RZ, 0x12, R7 ;  /* 0x00000012ff067819 */ /* 0x000fe40000011407 */
[----:B------:R-:W-:Y:S02]  /*0130*/  LOP3.LUT R9, R4, 0xffff, RZ, 0xc0, !PT ;  /* 0x0000ffff04097812 */ /* 0x000fe400078ec0ff */
[----:B------:R-:W-:Y:S02]  /*0140*/  SHF.R.S32.HI R5, RZ, 0xf, R6 ;  /* 0x0000000fff057819 */ /* 0x000fe40000011406 */
[----:B------:R-:W-:Y:S02]  /*0150*/  LEA.HI R4, R9, R2, RZ, 0x14 ;  /* 0x0000000209047211 */ /* 0x000fe400078fa0ff */
[----:B------:R-:W-:-:S02]  /*0160*/  LOP3.LUT R9, R5, 0xffff, RZ, 0xc0, !PT ;  /* 0x0000ffff05097812 */ /* 0x000fc400078ec0ff */
[----:B------:R-:W-:Y:S02]  /*0170*/  LOP3.LUT R8, R4, 0xfff0, RZ, 0xc0, !PT ;  /* 0x0000fff004087812 */ /* 0x000fe400078ec0ff */
[----:B------:R-:W1:Y:S01]  /*0180*/  LDC.64 R4, c[0x0][0x230] ;  /* 0x00008c00ff047b82 */ /* 0x000e620000000a00 */
[----:B------:R-:W-:Y:S02]  /*0190*/  LEA.HI R9, R9, R6, RZ, 0x14 ;  /* 0x0000000609097211 */ /* 0x000fe400078fa0ff */
[----:B------:R-:W-:Y:S02]  /*01a0*/  IADD3 R8, RZ, -R8, RZ ;  /* 0x80000008ff087210 */ /* 0x000fe40007ffe0ff */
[----:B------:R-:W-:Y:S02]  /*01b0*/  LOP3.LUT R9, R9, 0xfff0, RZ, 0xc0, !PT ;  /* 0x0000fff009097812 */ /* 0x000fe400078ec0ff */
[----:B------:R-:W-:Y:S02]  /*01c0*/  PRMT R11, R8, 0x7710, RZ ;  /* 0x00007710080b7816 */ /* 0x000fe400000000ff */
[----:B------:R-:W-:-:S02]  /*01d0*/  IADD3 R9, RZ, -R9, RZ ;  /* 0x80000009ff097210 */ /* 0x000fc40007ffe0ff */
[----:B------:R-:W-:Y:S02]  /*01e0*/  IADD3 R2, R2, R11, RZ ;  /* 0x0000000b02027210 */ /* 0x000fe40007ffe0ff */
[----:B------:R-:W-:Y:S02]  /*01f0*/  PRMT R9, R9, 0x7710, RZ ;  /* 0x0000771009097816 */ /* 0x000fe400000000ff */
[----:B------:R-:W-:Y:S02]  /*0200*/  PRMT R11, R2, 0x9910, RZ ;  /* 0x00009910020b7816 */ /* 0x000fe400000000ff */
[----:B------:R-:W-:-:S04]  /*0210*/  IADD3 R6, R6, R9, RZ ;  /* 0x0000000906067210 */ /* 0x000fc80007ffe0ff */
[----:B------:R-:W-:Y:S01]  /*0220*/  PRMT R21, R6, 0x9910, RZ ;  /* 0x0000991006157816 */ /* 0x000fe200000000ff */
[----:B-1----:R-:W-:-:S04]  /*0230*/  IMAD.WIDE R28, R11, 0x4, R4 ;  /* 0x000000040b1c7825 */ /* 0x002fc800078e0204 */
[----:B------:R-:W-:Y:S01]  /*0240*/  IMAD.WIDE R4, R21, 0x4, R4 ;  /* 0x0000000415047825 */ /* 0x000fe200078e0204 */
[----:B------:R-:W3:Y:S04]  /*0250*/  LDG.E.EL R20, desc[UR4][R28.64] ;  /* 0x000000041c147981 */ /* 0x000ee8000c2e1900 */
[----:B------:R1:W3:Y:S01]  /*0260*/  LDG.E.EL R18, desc[UR4][R4.64] ;  /* 0x0000000404127981 */ /* 0x0002e2000c2e1900 */
[----:B--2---:R-:W-:-:S04]  /*0270*/  IMAD.WIDE R16, R11, 0x4, R24 ;  /* 0x000000040b107825 */ /* 0x004fc800078e0218 */
[----:B----4-:R-:W-:Y:S01]  /*0280*/  IMAD.WIDE R26, R0, 0x4, R26 ;  /* 0x00000004001a7825 */ /* 0x010fe200078e021a */
[----:B------:R2:W4:Y:S01]  /*0290*/  LDG.E.EL R12, desc[UR4][R16.64] ;  /* 0x00000004100c7981 */ /* 0x000522000c2e1900 */
[----:B-1----:R-:W1:Y:S02]  /*02a0*/  LDC.64 R4, c[0x0][0x228] ;  /* 0x00008a00ff047b82 */ /* 0x002e640000000a00 */
[----:B-----5:R-:W-:-:S04]  /*02b0*/  IMAD.WIDE R28, R11, 0x4, R22 ;  /* 0x000000040b1c7825 */ /* 0x020fc800078e0216 */
[C---:B0-2---:R-:W-:Y:S01]  /*02c0*/  IMAD.WIDE R16, R11.reuse, 0x4, R14 ;  /* 0x000000040b107825 */ /* 0x045fe200078e020e */
[----:B------:R-:W2:Y:S04]  /*02d0*/  LDG.E.EL R2, desc[UR4][R28.64] ;  /* 0x000000041c027981 */ /* 0x000ea8000c2e1900 */
[----:B------:R0:W2:Y:S01]  /*02e0*/  LDG.E.EL R29, desc[UR4][R16.64] ;  /* 0x00000004101d7981 */ /* 0x0000a2000c2e1900 */
[----:B-1----:R-:W-:-:S05]  /*02f0*/  IMAD.WIDE R8, R11, 0x4, R4 ;  /* 0x000000040b087825 */ /* 0x002fca00078e0204 */
[----:B------:R4:W5:Y:S04]  /*0300*/  LDG.E.EL R6, desc[UR4][R8.64] ;  /* 0x0000000408067981 */ /* 0x000968000c2e1900 */
[----:B------:R-:W4:Y:S01]  /*0310*/  LDG.E.128 R8, desc[UR4][R26.64] ;  /* 0x000000041a087981 */ /* 0x000f22000c1e1d00 */
[----:B0-----:R-:W-:Y:S02]  /*0320*/  SHF.R.S32.HI R16, RZ, 0x15, R13 ;  /* 0x00000015ff107819 */ /* 0x001fe4000001140d */
[----:B------:R-:W-:Y:S02]  /*0330*/  LOP3.LUT R13, R7, 0xfffc0000, RZ, 0xc0, !PT ;  /* 0xfffc0000070d7812 */ /* 0x000fe400078ec0ff */
[----:B------:R-:W-:Y:S02]  /*0340*/  SGXT R7, R16, 0x1 ;  /* 0x000000011007781a */ /* 0x000fe40000000200 */
[----:B------:R-:W-:-:S02]  /*0350*/  IADD3 R13, R19, -R13, RZ ;  /* 0x8000000d130d7210 */ /* 0x000fc40007ffe0ff */
[C---:B------:R-:W-:Y:S02]  /*0360*/  LEA.HI R19, R7.reuse, R19, RZ, 0x16 ;  /* 0x0000001307137211 */ /* 0x040fe400078fb0ff */
[----:B------:R-:W-:Y:S02]  /*0370*/  LEA.HI R7, R7, R0, RZ, 0x16 ;  /* 0x0000000007077211 */ /* 0x000fe400078fb0ff */
[----:B------:R-:W-:Y:S02]  /*0380*/  LOP3.LUT R3, R3, 0xfffc0000, RZ, 0xc0, !PT ;  /* 0xfffc000003037812 */ /* 0x000fe400078ec0ff */
[----:B------:R-:W-:Y:S02]  /*0390*/  SHF.R.S32.HI R16, RZ, 0x16, R7 ;  /* 0x00000016ff107819 */ /* 0x000fe40000011407 */
[----:B------:R-:W-:-:S04]  /*03a0*/  IADD3 R3, R0, -R3, RZ ;  /* 0x8000000300037210 */ /* 0x000fc80007ffe0ff */
[----:B------:R-:W-:Y:S02]  /*03b0*/  LEA R7, R16, R3, 0x12 ;  /* 0x0000000310077211 */ /* 0x000fe400078e90ff */
[----:B------:R-:W-:-:S04]  /*03c0*/  SHF.R.S32.HI R16, RZ, 0x16, R19 ;  /* 0x00000016ff107819 */ /* 0x000fc80000011413 */
[----:B------:R-:W-:Y:S01]  /*03d0*/  LEA R19, R16, R13, 0x12 ;  /* 0x0000000d10137211 */ /* 0x000fe200078e90ff */
[----:B------:R-:W-:Y:S01]  /*03e0*/  HFMA2.MMA R16, -RZ, RZ, 1.625, 0 ;  /* 0x3e800000ff107435 */ /* 0x000fe200000001ff */
[----:B------:R-:W-:-:S04]  /*03f0*/  IMAD.WIDE R24, R21, 0x4, R24 ;  /* 0x0000000415187825 */ /* 0x000fc800078e0218 */
[----:B---3--:R-:W-:Y:S01]  /*0400*/  FADD R20, R20, 9.9999997473787516356e-06 ;  /* 0x3727c5ac14147421 */ /* 0x008fe20000000000 */
[----:B------:R-:W-:-:S05]  /*0410*/  FADD R18, R18, 9.9999997473787516356e-06 ;  /* 0x3727c5ac12127421 */ /* 0x000fca0000000000 */
[----:B------:R-:W0:Y:S08]  /*0420*/  MUFU.SQRT R20, R20 ;  /* 0x0000001400147308 */ /* 0x000e300000002000 */
[----:B------:R-:W1:Y:S01]  /*0430*/  MUFU.SQRT R18, R18 ;  /* 0x0000001200127308 */ /* 0x000e620000002000 */
[C---:B0-----:R-:W-:Y:S02]  /*0440*/  FSETP.GT.AND P0, PT, R20.reuse, 8.50705917302346158658e+37, PT ;  /* 0x7e8000001400780b */ /* 0x041fe40003f04000 */
[----:B------:R-:W-:-:S02]  /*0450*/  FSETP.GEU.AND P2, PT, R20, 1.175494350822287508e-38, PT ;  /* 0x008000001400780b */ /* 0x000fc40003f4e000 */
[C---:B-1----:R-:W-:Y:S02]  /*0460*/  FSETP.GT.AND P1, PT, R18.reuse, 8.50705917302346158658e+37, PT ;  /* 0x7e8000001200780b */ /* 0x042fe40003f24000 */
[----:B------:R-:W-:-:S07]  /*0470*/  FSETP.GEU.AND P3, PT, R18, 1.175494350822287508e-38, PT ;  /* 0x008000001200780b */ /* 0x000fce0003f6e000 */
[----:B------:R-:W-:-:S04]  /*0480*/  @P0 FMUL R20, R20, 0.25 ;  /* 0x3e80000014140820 */ /* 0x000fc80000400000 */
[----:B------:R-:W-:Y:S01]  /*0490*/  @!P2 FMUL R20, R20, 16777216 ;  /* 0x4b8000001414a820 */ /* 0x000fe20000400000 */
[----:B------:R-:W-:-:S04]  /*04a0*/  @P1 FMUL R18, R18, 0.25 ;  /* 0x3e80000012121820 */ /* 0x000fc80000400000 */
[----:B------:R-:W-:Y:S01]  /*04b0*/  @!P3 FMUL R18, R18, 16777216 ;  /* 0x4b8000001212b820 */ /* 0x000fe20000400000 */
[----:B------:R-:W0:Y:S01]  /*04c0*/  MUFU.RCP R20, R20 ;  /* 0x0000001400147308 */ /* 0x000e220000001000 */
[----:B------:R-:W-:-:S07]  /*04d0*/  FSEL R13, R16, 1, P0 ;  /* 0x3f800000100d7808 */ /* 0x000fce0000000000 */
[----:B------:R1:W3:Y:S01]  /*04e0*/  MUFU.RCP R3, R18 ;  /* 0x0000001200037308 */ /* 0x0002e20000001000 */
[----:B------:R-:W-:Y:S01]  /*04f0*/  FSEL R16, R16, 1, P1 ;  /* 0x3f80000010107808 */ /* 0x000fe20000800000 */
[----:B------:R-:W-:Y:S01]  /*0500*/  @!P2 FMUL R13, R13, 16777216 ;  /* 0x4b8000000d0da820 */ /* 0x000fe20000400000 */
[--C-:B----4-:R-:W-:Y:S01]  /*0510*/  FADD R9, R9, R12.reuse ;  /* 0x0000000c09097221 */ /* 0x110fe20000000000 */
[--C-:B------:R-:W-:Y:S01]  /*0520*/  FADD R8, R8, R12.reuse ;  /* 0x0000000c08087221 */ /* 0x100fe20000000000 */
[--C-:B------:R-:W-:Y:S01]  /*0530*/  FADD R10, R10, R12.reuse ;  /* 0x0000000c0a0a7221 */ /* 0x100fe20000000000 */
[----:B------:R-:W-:Y:S01]  /*0540*/  @!P3 FMUL R16, R16, 16777216 ;  /* 0x4b8000001010b820 */ /* 0x000fe20000400000 */
[----:B------:R-:W-:Y:S01]  /*0550*/  FADD R11, R11, R12 ;  /* 0x0000000c0b0b7221 */ /* 0x000fe20000000000 */
[----:B0-----:R-:W-:Y:S01]  /*0560*/  FMUL R13, R20, R13 ;  /* 0x0000000d140d7220 */ /* 0x001fe20000400000 */
[C---:B-----5:R-:W-:Y:S01]  /*0570*/  FADD R12, -R6.reuse, R8 ;  /* 0x00000008060c7221 */ /* 0x060fe20000000100 */
[C---:B-1----:R-:W-:Y:S01]  /*0580*/  FADD R18, -R6.reuse, R10 ;  /* 0x0000000a06127221 */ /* 0x042fe20000000100 */
[----:B------:R0:W4:Y:S01]  /*0590*/  LDG.E.EL R20, desc[UR4][R24.64] ;  /* 0x0000000418147981 */ /* 0x000122000c2e1900 */
[----:B---3--:R-:W-:Y:S01]  /*05a0*/  FMUL R3, R3, R16 ;  /* 0x0000001003037220 */ /* 0x008fe20000400000 */
[C---:B------:R-:W-:Y:S01]  /*05b0*/  FADD R16, -R6.reuse, R9 ;  /* 0x0000000906107221 */ /* 0x040fe20000000100 */
[----:B------:R-:W-:Y:S01]  /*05c0*/  FADD R6, -R6, R11 ;  /* 0x0000000b06067221 */ /* 0x000fe20000000100 */
[-C--:B------:R-:W-:Y:S01]  /*05d0*/  FMUL R12, R12, R13.reuse ;  /* 0x0000000d0c0c7220 */ /* 0x080fe20000400000 */
[-C--:B------:R-:W-:Y:S01]  /*05e0*/  FMUL R18, R18, R13.reuse ;  /* 0x0000000d12127220 */ /* 0x080fe20000400000 */
[-C--:B------:R-:W-:Y:S01]  /*05f0*/  FMUL R16, R16, R13.reuse ;  /* 0x0000000d10107220 */ /* 0x080fe20000400000 */
[----:B------:R-:W-:Y:S01]  /*0600*/  FMUL R6, R6, R13 ;  /* 0x0000000d06067220 */ /* 0x000fe20000400000 */
[C-C-:B--2---:R-:W-:Y:S01]  /*0610*/  FFMA R17, R2.reuse, R12, R29.reuse ;  /* 0x0000000c02117223 */ /* 0x144fe2000000001d */
[C-C-:B------:R-:W-:Y:S01]  /*0620*/  FFMA R13, R2.reuse, R18, R29.reuse ;  /* 0x00000012020d7223 */ /* 0x140fe2000000001d */
[C-C-:B------:R-:W-:Y:S01]  /*0630*/  FFMA R16, R2.reuse, R16, R29.reuse ;  /* 0x0000001002107223 */ /* 0x140fe2000000001d */
[----:B------:R-:W-:-:S02]  /*0640*/  FFMA R2, R2, R6, R29 ;  /* 0x0000000602027223 */ /* 0x000fc4000000001d */
[----:B------:R-:W1:Y:S01]  /*0650*/  LDC.64 R28, c[0x0][0x248] ;  /* 0x00009200ff1c7b82 */ /* 0x000e620000000a00 */
[----:B0-----:R-:W-:-:S05]  /*0660*/  IMAD.WIDE R24, R21, 0x4, R4 ;  /* 0x0000000415187825 */ /* 0x001fca00078e0204 */
[----:B------:R0:W2:Y:S01]  /*0670*/  LDG.E.EL R12, desc[UR4][R24.64] ;  /* 0x00000004180c7981 */ /* 0x0000a2000c2e1900 */
[----:B-1----:R-:W-:-:S06]  /*0680*/  IMAD.WIDE R4, R7, 0x4, R28 ;  /* 0x0000000407047825 */ /* 0x002fcc00078e021c */
[----:B------:R-:W3:Y:S01]  /*0690*/  LDG.E.EL.128 R4, desc[UR4][R4.64] ;  /* 0x0000000404047981 */ /* 0x000ee2000c2e1d00 */
[----:B0-----:R-:W-:-:S04]  /*06a0*/  IMAD.WIDE R24, R21, 0x4, R22 ;  /* 0x0000000415187825 */ /* 0x001fc800078e0216 */
[----:B------:R-:W-:Y:S02]  /*06b0*/  IMAD.WIDE R22, R21, 0x4, R14 ;  /* 0x0000000415167825 */ /* 0x000fe400078e020e */
[----:B------:R0:W5:Y:S02]  /*06c0*/  LDG.E.EL R21, desc[UR4][R24.64] ;  /* 0x0000000418157981 */ /* 0x000164000c2e1900 */
[----:B------:R-:W-:Y:S02]  /*06d0*/  IMAD.WIDE R28, R19, 0x4, R28 ;  /* 0x00000004131c7825 */ /* 0x000fe400078e021c */
[----:B------:R1:W5:Y:S02]  /*06e0*/  LDG.E.EL R22, desc[UR4][R22.64] ;  /* 0x0000000416167981 */ /* 0x000364000c2e1900 */
[----:B---3--:R-:W-:-:S04]  /*06f0*/  FADD R15, R7, R2 ;  /* 0x00000002070f7221 */ /* 0x008fc80000000000 */
[----:B------:R-:W-:Y:S01]  /*0700*/  FMUL R14, R15, 1.4426950216293334961 ;  /* 0x3fb8aa3b0f0e7820 */ /* 0x000fe20000400000 */
[----:B------:R-:W-:-:S05]  /*0710*/  FSETP.GT.AND P3, PT, R2, -R7, PT ;  /* 0x800000070200720b */ /* 0x000fca0003f64000 */
[----:B------:R-:W3:Y:S01]  /*0720*/  FRND R14, R14 ;  /* 0x0000000e000e7307 */ /* 0x000ee20000201000 */
[----:B------:R-:W-:-:S05]  /*0730*/  FADD.FTZ R2, |R15|, -RZ ;  /* 0x800000ff0f027221 */ /* 0x000fca0000010200 */
[----:B------:R-:W-:-:S04]  /*0740*/  FSETP.GEU.AND P0, PT, R2, 0.40999999642372131348, PT ;  /* 0x3ed1eb850200780b */ /* 0x000fc80003f0e000 */
[----:B---3--:R-:W-:Y:S02]  /*0750*/  FSEL R18, R14, RZ, P0 ;  /* 0x000000ff0e127208 */ /* 0x008fe40000000000 */
[----:B------:R-:W-:-:S03]  /*0760*/  MOV R2, 0x3ab5ebe6 ;  /* 0x3ab5ebe600027802 */ /* 0x000fc60000000f00 */
[C---:B------:R-:W-:Y:S01]  /*0770*/  FFMA.FTZ R7, -R18.reuse, 0.693145751953125, R15 ;  /* 0x3f31720012077823 */ /* 0x040fe2000001010f */
[----:B------:R-:W-:-:S03]  /*0780*/  FSETP.NEU.AND P1, PT, R18, 128, PT ;  /* 0x430000001200780b */ /* 0x000fc60003f2d000 */
[C---:B------:R-:W-:Y:S01]  /*0790*/  FFMA.FTZ R7, -R18.reuse, 1.428606765330187045e-06, R7 ;  /* 0x35bfbe8e12077823 */ /* 0x040fe20000010107 */
[----:B------:R-:W-:-:S03]  /*07a0*/  FSEL R19, R18, 127, P1 ;  /* 0x42fe000012137808 */ /* 0x000fc60000800000 */
[----:B------:R-:W-:-:S03]  /*07b0*/  FFMA.FTZ R14, R7, R2, 0.0083824126049876213074 ;  /* 0x3c095663070e7423 */ /* 0x000fc60000010002 */
[----:B------:R-:W0:Y:S01]  /*07c0*/  MUFU.EX2 R19, R19 ;  /* 0x0000001300137308 */ /* 0x000e220000000800 */
[----:B------:R-:W-:-:S04]  /*07d0*/  FFMA.FTZ R14, R7, R14, 0.041667830199003219604 ;  /* 0x3d2aabe3070e7423 */ /* 0x000fc8000001000e */
[----:B------:R-:W-:-:S04]  /*07e0*/  FFMA.FTZ R14, R7, R14, 0.16666397452354431152 ;  /* 0x3e2aa9f6070e7423 */ /* 0x000fc8000001000e */
[----:B------:R-:W-:-:S04]  /*07f0*/  FFMA.FTZ R14, R7, R14, 0.49999994039535522461 ;  /* 0x3efffffe070e7423 */ /* 0x000fc8000001000e */
[----:B------:R-:W-:Y:S01]  /*0800*/  FMUL R14, R7, R14 ;  /* 0x0000000e070e7220 */ /* 0x000fe20000400000 */
[----:B0-----:R-:W-:-:S03]  /*0810*/  FADD R24, R19, -1 ;  /* 0xbf80000013187421 */ /* 0x001fc60000000000 */
[----:B------:R-:W-:-:S04]  /*0820*/  FFMA.FTZ R14, R7, R14, R7 ;  /* 0x0000000e070e7223 */ /* 0x000fc80000010007 */
[----:B------:R-:W-:Y:S01]  /*0830*/  FFMA.FTZ R19, R19, R14, R24 ;  /* 0x0000000e13137223 */ /* 0x000fe20000010018 */
[----:B------:R-:W-:-:S04]  /*0840*/  FADD R14, R6, R13 ;  /* 0x0000000d060e7221 */ /* 0x000fc80000000000 */
[----:B-1----:R-:W-:-:S04]  /*0850*/  FMUL R23, R14, 1.4426950216293334961 ;  /* 0x3fb8aa3b0e177820 */ /* 0x002fc80000400000 */
[----:B------:R-:W0:Y:S01]  /*0860*/  FRND R7, R23 ;  /* 0x0000001700077307 */ /* 0x000e220000201000 */
[----:B------:R-:W-:Y:S01]  /*0870*/  FSETP.GT.AND P2, PT, R13, -R6, PT ;  /* 0x800000060d00720b */ /* 0x000fe20003f44000 */
[----:B------:R-:W-:Y:S01]  /*0880*/  FADD.FTZ R6, |R14|, -RZ ;  /* 0x800000ff0e067221 */ /* 0x000fe20000010200 */
[----:B------:R-:W-:-:S04]  /*0890*/  FSEL R18, R18, 127, P1 ;  /* 0x42fe000012127808 */ /* 0x000fc80000800000 */
[----:B------:R-:W-:Y:S01]  /*08a0*/  FSETP.GEU.AND P0, PT, R6, 0.40999999642372131348, PT ;  /* 0x3ed1eb850600780b */ /* 0x000fe20003f0e000 */
[----:B------:R-:W-:Y:S01]  /*08b0*/  @!P1 FADD R19, R19, R19 ;  /* 0x0000001313139221 */ /* 0x000fe20000000000 */
[C---:B------:R-:W-:Y:S02]  /*08c0*/  FSETP.GEU.AND P1, PT, R18.reuse, -25, PT ;  /* 0xc1c800001200780b */ /* 0x040fe40003f2e000 */
[----:B0-----:R-:W-:Y:S02]  /*08d0*/  FSEL R7, R7, RZ, P0 ;  /* 0x000000ff07077208 */ /* 0x001fe40000000000 */
[----:B------:R-:W-:-:S03]  /*08e0*/  FSETP.GT.AND P0, PT, R18, 128, PT ;  /* 0x430000001200780b */ /* 0x000fc60003f04000 */
[C---:B------:R-:W-:Y:S01]  /*08f0*/  FFMA.FTZ R18, -R7.reuse, 0.693145751953125, R14 ;  /* 0x3f31720007127823 */ /* 0x040fe2000001010e */
[----:B------:R-:W-:-:S03]  /*0900*/  FSETP.NEU.AND P5, PT, R7, 128, PT ;  /* 0x430000000700780b */ /* 0x000fc60003fad000 */
[C---:B------:R-:W-:Y:S01]  /*0910*/  FFMA.FTZ R13, -R7.reuse, 1.428606765330187045e-06, R18 ;  /* 0x35bfbe8e070d7823 */ /* 0x040fe20000010112 */
[----:B------:R-:W-:-:S03]  /*0920*/  FSEL R23, R7, 127, P5 ;  /* 0x42fe000007177808 */ /* 0x000fc60002800000 */
[----:B------:R-:W-:Y:S01]  /*0930*/  FFMA.FTZ R18, R13, R2, 0.0083824126049876213074 ;  /* 0x3c0956630d127423 */ /* 0x000fe20000010002 */
[----:B------:R-:W-:-:S03]  /*0940*/  FSETP.NEU.AND P4, PT, R15, RZ, PT ;  /* 0x000000ff0f00720b */ /* 0x000fc60003f8d000 */
[C---:B------:R-:W-:Y:S02]  /*0950*/  FFMA.FTZ R24, R13.reuse, R18, 0.041667830199003219604 ;  /* 0x3d2aabe30d187423 */ /* 0x040fe40000010012 */
[----:B------:R-:W0:Y:S02]  /*0960*/  MUFU.EX2 R18, R23 ;  /* 0x0000001700127308 */ /* 0x000e240000000800 */
[----:B------:R-:W-:Y:S01]  /*0970*/  FFMA.FTZ R24, R13, R24, 0.16666397452354431152 ;  /* 0x3e2aa9f60d187423 */ /* 0x000fe20000010018 */
[----:B------:R-:W-:-:S03]  /*0980*/  FSEL R19, R19, +INF , !P0 ;  /* 0x7f80000013137808 */ /* 0x000fc60004000000 */
[----:B------:R-:W-:Y:S01]  /*0990*/  FFMA.FTZ R24, R13, R24, 0.49999994039535522461 ;  /* 0x3efffffe0d187423 */ /* 0x000fe20000010018 */
[----:B------:R-:W-:-:S03]  /*09a0*/  FADD R6, R15, R15 ;  /* 0x0000000f0f067221 */ /* 0x000fc60000000000 */
[----:B------:R-:W-:Y:S01]  /*09b0*/  FMUL R24, R13, R24 ;  /* 0x000000180d187220 */ /* 0x000fe20000400000 */
[----:B------:R-:W-:-:S03]  /*09c0*/  @P4 FSEL R6, R19, -1, P1 ;  /* 0xbf80000013064808 */ /* 0x000fc60000800000 */
[----:B------:R-:W-:Y:S01]  /*09d0*/  FFMA.FTZ R13, R13, R24, R13 ;  /* 0x000000180d0d7223 */ /* 0x000fe2000001000d */
[----:B0-----:R-:W-:-:S04]  /*09e0*/  FADD R19, R18, -1 ;  /* 0xbf80000012137421 */ /* 0x001fc80000000000 */
[----:B------:R-:W-:Y:S01]  /*09f0*/  FFMA.FTZ R18, R18, R13, R19 ;  /* 0x0000000d12127223 */ /* 0x000fe20000010013 */
[----:B------:R-:W-:-:S04]  /*0a00*/  FADD R13, R5, R16 ;  /* 0x00000010050d7221 */ /* 0x000fc80000000000 */
[----:B------:R-:W-:Y:S01]  /*0a10*/  FMUL R19, R13, 1.4426950216293334961 ;  /* 0x3fb8aa3b0d137820 */ /* 0x000fe20000400000 */
[----:B------:R-:W-:-:S05]  /*0a20*/  FSETP.GT.AND P1, PT, R16, -R5, PT ;  /* 0x800000051000720b */ /* 0x000fca0003f24000 */
[----:B------:R-:W0:Y:S01]  /*0a30*/  FRND R19, R19 ;  /* 0x0000001300137307 */ /* 0x000e220000201000 */
[----:B------:R-:W-:Y:S01]  /*0a40*/  FADD.FTZ R5, |R13|, -RZ ;  /* 0x800000ff0d057221 */ /* 0x000fe20000010200 */
[----:B------:R-:W-:-:S04]  /*0a50*/  FSETP.NEU.AND P0, PT, R14, RZ, PT ;  /* 0x000000ff0e00720b */ /* 0x000fc80003f0d000 */
[----:B------:R-:W-:Y:S02]  /*0a60*/  FSETP.GEU.AND P4, PT, R5, 0.40999999642372131348, PT ;  /* 0x3ed1eb850500780b */ /* 0x000fe40003f8e000 */
[----:B------:R-:W-:Y:S01]  /*0a70*/  FSEL R7, R7, 127, P5 ;  /* 0x42fe000007077808 */ /* 0x000fe20002800000 */
[----:B------:R-:W-:Y:S01]  /*0a80*/  @!P5 FADD R18, R18, R18 ;  /* 0x000000121212d221 */ /* 0x000fe20000000000 */
[----:B0-----:R-:W-:Y:S02]  /*0a90*/  FSEL R16, R19, RZ, P4 ;  /* 0x000000ff13107208 */ /* 0x001fe40002000000 */
[C---:B------:R-:W-:Y:S02]  /*0aa0*/  FSETP.GT.AND P4, PT, R7.reuse, 128, PT ;  /* 0x430000000700780b */ /* 0x040fe40003f84000 */
[----:B------:R-:W-:Y:S01]  /*0ab0*/  FSETP.GEU.AND P5, PT, R7, -25, PT ;  /* 0xc1c800000700780b */ /* 0x000fe20003fae000 */
[----:B------:R-:W-:Y:S01]  /*0ac0*/  FFMA.FTZ R7, -R16, 0.693145751953125, R13 ;  /* 0x3f31720010077823 */ /* 0x000fe2000001010d */
[----:B------:R-:W-:Y:S01]  /*0ad0*/  FSEL R18, R18, +INF , !P4 ;  /* 0x7f80000012127808 */ /* 0x000fe20006000000 */
[----:B------:R-:W-:-:S02]  /*0ae0*/  FADD R5, R14, R14 ;  /* 0x0000000e0e057221 */ /* 0x000fc40000000000 */
[C---:B------:R-:W-:Y:S01]  /*0af0*/  FFMA.FTZ R7, -R16.reuse, 1.428606765330187045e-06, R7 ;  /* 0x35bfbe8e10077823 */ /* 0x040fe20000010107 */
[----:B------:R-:W-:Y:S02]  /*0b00*/  FSETP.NEU.AND P6, PT, R16, 128, PT ;  /* 0x430000001000780b */ /* 0x000fe40003fcd000 */
[----:B------:R-:W-:Y:S01]  /*0b10*/  @P0 FSEL R5, R18, -1, P5 ;  /* 0xbf80000012050808 */ /* 0x000fe20002800000 */
[----:B------:R-:W-:Y:S01]  /*0b20*/  FFMA.FTZ R18, R7, R2, 0.0083824126049876213074 ;  /* 0x3c09566307127423 */ /* 0x000fe20000010002 */
[----:B------:R-:W-:-:S03]  /*0b30*/  FSEL R19, R16, 127, P6 ;  /* 0x42fe000010137808 */ /* 0x000fc60003000000 */
[C---:B------:R-:W-:Y:S02]  /*0b40*/  FFMA.FTZ R24, R7.reuse, R18, 0.041667830199003219604 ;  /* 0x3d2aabe307187423 */ /* 0x040fe40000010012 */
[----:B------:R-:W0:Y:S02]  /*0b50*/  MUFU.EX2 R18, R19 ;  /* 0x0000001300127308 */ /* 0x000e240000000800 */
[----:B------:R-:W-:-:S04]  /*0b60*/  FFMA.FTZ R24, R7, R24, 0.16666397452354431152 ;  /* 0x3e2aa9f607187423 */ /* 0x000fc80000010018 */
[----:B------:R-:W-:-:S04]  /*0b70*/  FFMA.FTZ R24, R7, R24, 0.49999994039535522461 ;  /* 0x3efffffe07187423 */ /* 0x000fc80000010018 */
[----:B------:R-:W-:-:S04]  /*0b80*/  FMUL R24, R7, R24 ;  /* 0x0000001807187220 */ /* 0x000fc80000400000 */
        /* <DEDUP_REMOVED lines=8> */
[----:B------:R-:W-:Y:S02]  /*0c10*/  FSETP.NEU.AND P5, PT, R13, RZ, PT ;  /* 0x000000ff0d00720b */ /* 0x000fe40003fad000 */
[----:B------:R-:W-:Y:S02]  /*0c20*/  FSEL R17, R16, 127, P6 ;  /* 0x42fe000010117808 */ /* 0x000fe40003000000 */
[----:B------:R-:W-:Y:S01]  /*0c30*/  FSETP.GEU.AND P4, PT, R4, 0.40999999642372131348, PT ;  /* 0x3ed1eb850400780b */ /* 0x000fe20003f8e000 */
[----:B------:R-:W-:Y:S01]  /*0c40*/  @!P6 FADD R18, R18, R18 ;  /* 0x000000121212e221 */ /* 0x000fe20000000000 */
[----:B------:R-:W-:Y:S01]  /*0c50*/  FSETP.GT.AND P6, PT, R17, 128, PT ;  /* 0x430000001100780b */ /* 0x000fe20003fc4000 */
[----:B------:R-:W-:-:S03]  /*0c60*/  FADD R4, R13, R13 ;  /* 0x0000000d0d047221 */ /* 0x000fc60000000000 */
[----:B------:R-:W-:Y:S02]  /*0c70*/  FSEL R18, R18, +INF , !P6 ;  /* 0x7f80000012127808 */ /* 0x000fe40007000000 */
[----:B0-----:R-:W-:Y:S02]  /*0c80*/  FSEL R16, R7, RZ, P4 ;  /* 0x000000ff07107208 */ /* 0x001fe40002000000 */
[----:B------:R-:W-:-:S03]  /*0c90*/  FSETP.GEU.AND P4, PT, R17, -25, PT ;  /* 0xc1c800001100780b */ /* 0x000fc60003f8e000 */
[----:B------:R-:W-:Y:S01]  /*0ca0*/  FFMA.FTZ R7, -R16, 0.693145751953125, R23 ;  /* 0x3f31720010077823 */ /* 0x000fe20000010117 */
[----:B------:R-:W-:Y:S02]  /*0cb0*/  @P5 FSEL R4, R18, -1, P4 ;  /* 0xbf80000012045808 */ /* 0x000fe40002000000 */
[C---:B------:R-:W-:Y:S01]  /*0cc0*/  FSETP.NEU.AND P5, PT, R16.reuse, 128, PT ;  /* 0x430000001000780b */ /* 0x040fe20003fad000 */
[----:B------:R-:W-:-:S03]  /*0cd0*/  FFMA.FTZ R7, -R16, 1.428606765330187045e-06, R7 ;  /* 0x35bfbe8e10077823 */ /* 0x000fc60000010107 */
[----:B------:R-:W-:Y:S01]  /*0ce0*/  FSEL R17, R16, 127, P5 ;  /* 0x42fe000010117808 */ /* 0x000fe20002800000 */
[----:B------:R-:W-:-:S04]  /*0cf0*/  FFMA.FTZ R18, R7, R2, 0.0083824126049876213074 ;  /* 0x3c09566307127423 */ /* 0x000fc80000010002 */
[C---:B------:R-:W-:Y:S01]  /*0d00*/  FFMA.FTZ R18, R7.reuse, R18, 0.041667830199003219604 ;  /* 0x3d2aabe307127423 */ /* 0x040fe20000010012 */
[----:B------:R-:W0:Y:S03]  /*0d10*/  MUFU.EX2 R17, R17 ;  /* 0x0000001100117308 */ /* 0x000e260000000800 */
[----:B------:R-:W-:-:S04]  /*0d20*/  FFMA.FTZ R18, R7, R18, 0.16666397452354431152 ;  /* 0x3e2aa9f607127423 */ /* 0x000fc80000010012 */
[----:B------:R-:W-:-:S04]  /*0d30*/  FFMA.FTZ R18, R7, R18, 0.49999994039535522461 ;  /* 0x3efffffe07127423 */ /* 0x000fc80000010012 */
[----:B------:R-:W-:-:S04]  /*0d40*/  FMUL R18, R7, R18 ;  /* 0x0000001207127220 */ /* 0x000fc80000400000 */
[----:B------:R-:W-:Y:S01]  /*0d50*/  FFMA.FTZ R18, R7, R18, R7 ;  /* 0x0000001207127223 */ /* 0x000fe20000010007 */
[----:B0-----:R-:W-:Y:S01]  /*0d60*/  FADD R24, R17, -1 ;  /* 0xbf80000011187421 */ /* 0x001fe20000000000 */
[----:B------:R-:W-:Y:S02]  /*0d70*/  FSETP.NEU.AND P4, PT, R23, RZ, PT ;  /* 0x000000ff1700720b */ /* 0x000fe40003f8d000 */
[----:B------:R-:W-:Y:S01]  /*0d80*/  FSEL R16, R16, 127, P5 ;  /* 0x42fe000010107808 */ /* 0x000fe20002800000 */
[----:B------:R-:W-:-:S04]  /*0d90*/  FFMA.FTZ R18, R17, R18, R24 ;  /* 0x0000001211127223 */ /* 0x000fc80000010018 */
[----:B------:R-:W-:Y:S01]  /*0da0*/  @!P5 FADD R18, R18, R18 ;  /* 0x000000121212d221 */ /* 0x000fe20000000000 */
[C---:B------:R-:W-:Y:S02]  /*0db0*/  FSETP.GT.AND P5, PT, R16.reuse, 128, PT ;  /* 0x430000001000780b */ /* 0x040fe40003fa4000 */
[----:B------:R-:W-:Y:S02]  /*0dc0*/  FSETP.GEU.AND P6, PT, R16, -25, PT ;  /* 0xc1c800001000780b */ /* 0x000fe40003fce000 */
[----:B------:R-:W-:Y:S01]  /*0dd0*/  FSEL R18, R18, +INF , !P5 ;  /* 0x7f80000012127808 */ /* 0x000fe20006800000 */
[----:B------:R-:W-:-:S03]  /*0de0*/  FADD R24, R23, R23 ;  /* 0x0000001717187221 */ /* 0x000fc60000000000 */
[----:B------:R-:W-:Y:S02]  /*0df0*/  @P4 FSEL R24, R18, -1, P6 ;  /* 0xbf80000012184808 */ /* 0x000fe40003000000 */
[----:B------:R-:W4:Y:S01]  /*0e00*/  LDG.E.128 R16, desc[UR4][R26.64+0x800] ;  /* 0x000800041a107981 */ /* 0x000f22000c1e1d00 */
[----:B------:R-:W-:Y:S02]  /*0e10*/  FSEL R15, R15, R6, P3 ;  /* 0x000000060f0f7208 */ /* 0x000fe40001800000 */
[----:B------:R-:W-:Y:S02]  /*0e20*/  FSEL R14, R14, R5, P2 ;  /* 0x000000050e0e7208 */ /* 0x000fe40001000000 */
[----:B------:R-:W-:Y:S02]  /*0e30*/  FSEL R13, R13, R4, P1 ;  /* 0x000000040d0d7208 */ /* 0x000fe40000800000 */
[----:B------:R2:W3:Y:S01]  /*0e40*/  LDG.E.EL.128 R4, desc[UR4][R28.64] ;  /* 0x000000041c047981 */ /* 0x0004e2000c2e1d00 */
[--C-:B----4-:R-:W-:Y:S01]  /*0e50*/  FADD R18, R18, R20.reuse ;  /* 0x0000001412127221 */ /* 0x110fe20000000000 */
[--C-:B------:R-:W-:Y:S01]  /*0e60*/  FADD R17, R17, R20.reuse ;  /* 0x0000001411117221 */ /* 0x100fe20000000000 */
[--C-:B------:R-:W-:Y:S01]  /*0e70*/  FADD R16, R16, R20.reuse ;  /* 0x0000001410107221 */ /* 0x100fe20000000000 */
[----:B------:R-:W-:Y:S01]  /*0e80*/  FADD R19, R19, R20 ;  /* 0x0000001413137221 */ /* 0x000fe20000000000 */
[C---:B--2---:R-:W-:Y:S01]  /*0e90*/  FADD R29, -R12.reuse, R18 ;  /* 0x000000120c1d7221 */ /* 0x044fe20000000100 */
[C---:B------:R-:W-:Y:S01]  /*0ea0*/  FADD R20, -R12.reuse, R17 ;  /* 0x000000110c147221 */ /* 0x040fe20000000100 */
[C---:B------:R-:W-:Y:S01]  /*0eb0*/  FADD R25, -R12.reuse, R16 ;  /* 0x000000100c197221 */ /* 0x040fe20000000100 */
[----:B------:R-:W-:Y:S01]  /*0ec0*/  FADD R28, -R12, R19 ;  /* 0x000000130c1c7221 */ /* 0x000fe20000000100 */
[-C--:B------:R-:W-:Y:S01]  /*0ed0*/  FMUL R12, R29, R3.reuse ;  /* 0x000000031d0c7220 */ /* 0x080fe20000400000 */
[-C--:B------:R-:W-:Y:S01]  /*0ee0*/  FMUL R20, R20, R3.reuse ;  /* 0x0000000314147220 */ /* 0x080fe20000400000 */
[-C--:B------:R-:W-:Y:S01]  /*0ef0*/  FMUL R25, R25, R3.reuse ;  /* 0x0000000319197220 */ /* 0x080fe20000400000 */
[----:B------:R-:W-:Y:S01]  /*0f00*/  FMUL R3, R28, R3 ;  /* 0x000000031c037220 */ /* 0x000fe20000400000 */
[C-C-:B-----5:R-:W-:Y:S01]  /*0f10*/  FFMA R29, R21.reuse, R12, R22.reuse ;  /* 0x0000000c151d7223 */ /* 0x160fe20000000016 */
[C-C-:B------:R-:W-:Y:S01]  /*0f20*/  FFMA R20, R21.reuse, R20, R22.reuse ;  /* 0x0000001415147223 */ /* 0x140fe20000000016 */
[C-C-:B------:R-:W-:Y:S01]  /*0f30*/  FFMA R25, R21.reuse, R25, R22.reuse ;  /* 0x0000001915197223 */ /* 0x140fe20000000016 */
[----:B------:R-:W-:Y:S01]  /*0f40*/  FFMA R22, R21, R3, R22 ;  /* 0x0000000315167223 */ /* 0x000fe20000000016 */
[----:B---3--:R-:W-:Y:S01]  /*0f50*/  FADD R21, R6, R29 ;  /* 0x0000001d06157221 */ /* 0x008fe20000000000 */
[----:B------:R-:W-:-:S03]  /*0f60*/  FSETP.GT.AND P1, PT, R29, -R6, PT ;  /* 0x800000061d00720b */ /* 0x000fc60003f24000 */
[----:B------:R-:W-:-:S04]  /*0f70*/  FMUL R28, R21, 1.4426950216293334961 ;  /* 0x3fb8aa3b151c7820 */ /* 0x000fc80000400000 */
[----:B------:R-:W0:Y:S01]  /*0f80*/  FRND R6, R28 ;  /* 0x0000001c00067307 */ /* 0x000e220000201000 */
[----:B------:R-:W-:-:S05]  /*0f90*/  FADD.FTZ R3, |R21|, -RZ ;  /* 0x800000ff15037221 */ /* 0x000fca0000010200 */
[----:B------:R-:W-:-:S04]  /*0fa0*/  FSETP.GEU.AND P2, PT, R3, 0.40999999642372131348, PT ;  /* 0x3ed1eb850300780b */ /* 0x000fc80003f4e000 */
[----:B0-----:R-:W-:-:S05]  /*0fb0*/  FSEL R6, R6, RZ, P2 ;  /* 0x000000ff06067208 */ /* 0x001fca0001000000 */
[----:B------:R-:W-:Y:S01]  /*0fc0*/  FFMA.FTZ R3, -R6, 0.693145751953125, R21 ;  /* 0x3f31720006037823 */ /* 0x000fe20000010115 */
[----:B------:R-:W-:-:S03]  /*0fd0*/  FSEL R12, R23, R24, P0 ;  /* 0x00000018170c7208 */ /* 0x000fc60000000000 */
[----:B------:R-:W-:-:S04]  /*0fe0*/  FFMA.FTZ R3, -R6, 1.428606765330187045e-06, R3 ;  /* 0x35bfbe8e06037823 */ /* 0x000fc80000010103 */
[----:B------:R-:W-:-:S04]  /*0ff0*/  FFMA.FTZ R24, R3, R2, 0.0083824126049876213074 ;  /* 0x3c09566303187423 */ /* 0x000fc80000010002 */
[----:B------:R-:W-:-:S04]  /*1000*/  FFMA.FTZ R24, R3, R24, 0.041667830199003219604 ;  /* 0x3d2aabe303187423 */ /* 0x000fc80000010018 */
[----:B------:R-:W-:-:S04]  /*1010*/  FFMA.FTZ R24, R3, R24, 0.16666397452354431152 ;  /* 0x3e2aa9f603187423 */ /* 0x000fc80000010018 */
[----:B------:R-:W-:-:S04]  /*1020*/  FFMA.FTZ R24, R3, R24, 0.49999994039535522461 ;  /* 0x3efffffe03187423 */ /* 0x000fc80000010018 */
[----:B------:R-:W-:-:S04]  /*1030*/  FMUL R24, R3, R24 ;  /* 0x0000001803187220 */ /* 0x000fc80000400000 */
[----:B------:R-:W-:Y:S01]  /*1040*/  FFMA.FTZ R24, R3, R24, R3 ;  /* 0x0000001803187223 */ /* 0x000fe20000010003 */
[----:B------:R-:W-:Y:S01]  /*1050*/  FADD R3, R5, R20 ;  /* 0x0000001405037221 */ /* 0x000fe20000000000 */
[----:B------:R-:W-:-:S03]  /*1060*/  FSETP.GT.AND P0, PT, R20, -R5, PT ;  /* 0x800000051400720b */ /* 0x000fc60003f04000 */
[----:B------:R-:W-:Y:S01]  /*1070*/  FMUL R5, R3, 1.4426950216293334961 ;  /* 0x3fb8aa3b03057820 */ /* 0x000fe20000400000 */
[----:B------:R-:W-:-:S05]  /*1080*/  FSETP.NEU.AND P3, PT, R6, 128, PT ;  /* 0x430000000600780b */ /* 0x000fca0003f6d000 */
[----:B------:R-:W0:Y:S01]  /*1090*/  FRND R5, R5 ;  /* 0x0000000500057307 */ /* 0x000e220000201000 */
[----:B------:R-:W-:Y:S01]  /*10a0*/  FSEL R6, R6, 127, P3 ;  /* 0x42fe000006067808 */ /* 0x000fe20001800000 */
[----:B------:R-:W-:-:S06]  /*10b0*/  FADD.FTZ R20, |R3|, -RZ ;  /* 0x800000ff03147221 */ /* 0x000fcc0000010200 */
[----:B------:R-:W1:Y:S01]  /*10c0*/  MUFU.EX2 R23, R6 ;  /* 0x0000000600177308 */ /* 0x000e620000000800 */
[----:B------:R-:W-:-:S04]  /*10d0*/  FSETP.GEU.AND P2, PT, R20, 0.40999999642372131348, PT ;  /* 0x3ed1eb851400780b */ /* 0x000fc80003f4e000 */
[----:B0-----:R-:W-:-:S05]  /*10e0*/  FSEL R20, R5, RZ, P2 ;  /* 0x000000ff05147208 */ /* 0x001fca0001000000 */
[----:B------:R-:W-:Y:S01]  /*10f0*/  FFMA.FTZ R29, -R20, 0.693145751953125, R3 ;  /* 0x3f317200141d7823 */ /* 0x000fe20000010103 */
[----:B-1----:R-:W-:-:S03]  /*1100*/  FADD R28, R23, -1 ;  /* 0xbf800000171c7421 */ /* 0x002fc60000000000 */
[----:B------:R-:W-:Y:S01]  /*1110*/  FFMA.FTZ R5, -R20, 1.428606765330187045e-06, R29 ;  /* 0x35bfbe8e14057823 */ /* 0x000fe2000001011d */
[----:B------:R-:W-:Y:S01]  /*1120*/  FSETP.NEU.AND P4, PT, R21, RZ, PT ;  /* 0x000000ff1500720b */ /* 0x000fe20003f8d000 */
[----:B------:R-:W-:Y:S02]  /*1130*/  FFMA.FTZ R23, R23, R24, R28 ;  /* 0x0000001817177223 */ /* 0x000fe4000001001c */
[----:B------:R-:W-:Y:S01]  /*1140*/  FFMA.FTZ R24, R5, R2, 0.0083824126049876213074 ;  /* 0x3c09566305187423 */ /* 0x000fe20000010002 */
[C---:B------:R-:W-:Y:S01]  /*1150*/  FSETP.GT.AND P2, PT, R6.reuse, 128, PT ;  /* 0x430000000600780b */ /* 0x040fe20003f44000 */
[----:B------:R-:W-:Y:S02]  /*1160*/  @!P3 FADD R23, R23, R23 ;  /* 0x000000171717b221 */ /* 0x000fe40000000000 */
[----:B------:R-:W-:Y:S01]  /*1170*/  FFMA.FTZ R24, R5, R24, 0.041667830199003219604 ;  /* 0x3d2aabe305187423 */ /* 0x000fe20000010018 */
[----:B------:R-:W-:Y:S02]  /*1180*/  FSETP.GEU.AND P3, PT, R6, -25, PT ;  /* 0xc1c800000600780b */ /* 0x000fe40003f6e000 */
[----:B------:R-:W-:Y:S01]  /*1190*/  FSEL R23, R23, +INF , !P2 ;  /* 0x7f80000017177808 */ /* 0x000fe20005000000 */
[----:B------:R-:W-:Y:S01]  /*11a0*/  FFMA.FTZ R24, R5, R24, 0.16666397452354431152 ;  /* 0x3e2aa9f605187423 */ /* 0x000fe20000010018 */
[----:B------:R-:W-:-:S02]  /*11b0*/  FADD R6, R21, R21 ;  /* 0x0000001515067221 */ /* 0x000fc40000000000 */
[----:B------:R-:W-:Y:S01]  /*11c0*/  @P4 FSEL R6, R23, -1, P3 ;  /* 0xbf80000017064808 */ /* 0x000fe20001800000 */
[----:B------:R-:W-:Y:S01]  /*11d0*/  FFMA.FTZ R24, R5, R24, 0.49999994039535522461 ;  /* 0x3efffffe05187423 */ /* 0x000fe20000010018 */
[----:B------:R-:W-:-:S03]  /*11e0*/  FSETP.NEU.AND P3, PT, R20, 128, PT ;  /* 0x430000001400780b */ /* 0x000fc60003f6d000 */
[----:B------:R-:W-:Y:S01]  /*11f0*/  FMUL R24, R5, R24 ;  /* 0x0000001805187220 */ /* 0x000fe20000400000 */
[----:B------:R-:W-:-:S03]  /*1200*/  FSEL R23, R20, 127, P3 ;  /* 0x42fe000014177808 */ /* 0x000fc60001800000 */
[----:B------:R-:W-:Y:S02]  /*1210*/  FFMA.FTZ R24, R5, R24, R5 ;  /* 0x0000001805187223 */ /* 0x000fe40000010005 */
[----:B------:R-:W0:Y:S01]  /*1220*/  MUFU.EX2 R5, R23 ;  /* 0x0000001700057308 */ /* 0x000e220000000800 */
[----:B------:R-:W-:Y:S01]  /*1230*/  FSEL R6, R21, R6, P1 ;  /* 0x0000000615067208 */ /* 0x000fe20000800000 */
[----:B0-----:R-:W-:-:S04]  /*1240*/  FADD R20, R5, -1 ;  /* 0xbf80000005147421 */ /* 0x001fc80000000000 */
[----:B------:R-:W-:Y:S01]  /*1250*/  FFMA.FTZ R21, R5, R24, R20 ;  /* 0x0000001805157223 */ /* 0x000fe20000010014 */
[----:B------:R-:W-:-:S04]  /*1260*/  FADD R20, R4, R25 ;  /* 0x0000001904147221 */ /* 0x000fc80000000000 */
[----:B------:R-:W-:-:S04]  /*1270*/  FMUL R28, R20, 1.4426950216293334961 ;  /* 0x3fb8aa3b141c7820 */ /* 0x000fc80000400000 */
[----:B------:R-:W0:Y:S01]  /*1280*/  FRND R5, R28 ;  /* 0x0000001c00057307 */ /* 0x000e220000201000 */
[----:B------:R-:W-:Y:S01]  /*1290*/  FSETP.GT.AND P1, PT, R25, -R4, PT ;  /* 0x800000041900720b */ /* 0x000fe20003f24000 */
[----:B------:R-:W-:Y:S01]  /*12a0*/  FADD.FTZ R4, |R20|, -RZ ;  /* 0x800000ff14047221 */ /* 0x000fe20000010200 */
[----:B------:R-:W-:-:S04]  /*12b0*/  FSETP.NEU.AND P4, PT, R3, RZ, PT ;  /* 0x000000ff0300720b */ /* 0x000fc80003f8d000 */
[----:B------:R-:W-:Y:S01]  /*12c0*/  FSETP.GEU.AND P2, PT, R4, 0.40999999642372131348, PT ;  /* 0x3ed1eb850400780b */ /* 0x000fe20003f4e000 */
[----:B------:R-:W-:Y:S01]  /*12d0*/  @!P3 FADD R21, R21, R21 ;  /* 0x000000151515b221 */ /* 0x000fe20000000000 */
[----:B------:R-:W-:Y:S02]  /*12e0*/  FSETP.GEU.AND P3, PT, R23, -25, PT ;  /* 0xc1c800001700780b */ /* 0x000fe40003f6e000 */
[----:B0-----:R-:W-:Y:S02]  /*12f0*/  FSEL R5, R5, RZ, P2 ;  /* 0x000000ff05057208 */ /* 0x001fe40001000000 */
[----:B------:R-:W-:Y:S01]  /*1300*/  FSETP.GT.AND P2, PT, R23, 128, PT ;  /* 0x430000001700780b */ /* 0x000fe20003f44000 */
[----:B------:R-:W-:Y:S02]  /*1310*/  FADD R24, R3, R3 ;  /* 0x0000000303187221 */ /* 0x000fe40000000000 */
[----:B------:R-:W-:Y:S01]  /*1320*/  FFMA.FTZ R4, -R5, 0.693145751953125, R20 ;  /* 0x3f31720005047823 */ /* 0x000fe20000010114 */
[----:B------:R-:W-:-:S04]  /*1330*/  FSEL R21, R21, +INF , !P2 ;  /* 0x7f80000015157808 */ /* 0x000fc80005000000 */
[----:B------:R-:W-:Y:S01]  /*1340*/  @P4 FSEL R24, R21, -1, P3 ;  /* 0xbf80000015184808 */ /* 0x000fe20001800000 */
[C---:B------:R-:W-:Y:S01]  /*1350*/  FFMA.FTZ R21, -R5.reuse, 1.428606765330187045e-06, R4 ;  /* 0x35bfbe8e05157823 */ /* 0x040fe20000010104 */
[----:B------:R-:W-:-:S03]  /*1360*/  FSETP.NEU.AND P3, PT, R5, 128, PT ;  /* 0x430000000500780b */ /* 0x000fc60003f6d000 */
[----:B------:R-:W-:Y:S01]  /*1370*/  FFMA.FTZ R28, R21, R2, 0.0083824126049876213074 ;  /* 0x3c095663151c7423 */ /* 0x000fe20000010002 */
[----:B------:R-:W-:-:S03]  /*1380*/  FSEL R4, R5, 127, P3 ;  /* 0x42fe000005047808 */ /* 0x000fc60001800000 */
[C---:B------:R-:W-:Y:S01]  /*1390*/  FFMA.FTZ R28, R21.reuse, R28, 0.041667830199003219604 ;  /* 0x3d2aabe3151c7423 */ /* 0x040fe2000001001c */
[----:B------:R-:W0:Y:S03]  /*13a0*/  MUFU.EX2 R23, R4 ;  /* 0x0000000400177308 */ /* 0x000e260000000800 */
[----:B------:R-:W-:-:S04]  /*13b0*/  FFMA.FTZ R28, R21, R28, 0.16666397452354431152 ;  /* 0x3e2aa9f6151c7423 */ /* 0x000fc8000001001c */
[----:B------:R-:W-:-:S04]  /*13c0*/  FFMA.FTZ R28, R21, R28, 0.49999994039535522461 ;  /* 0x3efffffe151c7423 */ /* 0x000fc8000001001c */
[----:B------:R-:W-:-:S04]  /*13d0*/  FMUL R28, R21, R28 ;  /* 0x0000001c151c7220 */ /* 0x000fc80000400000 */
[----:B------:R-:W-:Y:S01]  /*13e0*/  FFMA.FTZ R28, R21, R28, R21 ;  /* 0x0000001c151c7223 */ /* 0x000fe20000010015 */
[----:B0-----:R-:W-:-:S04]  /*13f0*/  FADD R21, R23, -1 ;  /* 0xbf80000017157421 */ /* 0x001fc80000000000 */
[----:B------:R-:W-:Y:S01]  /*1400*/  FFMA.FTZ R23, R23, R28, R21 ;  /* 0x0000001c17177223 */ /* 0x000fe20000010015 */
[----:B------:R-:W-:-:S04]  /*1410*/  FADD R21, R7, R22 ;  /* 0x0000001607157221 */ /* 0x000fc80000000000 */
[----:B------:R-:W-:-:S05]  /*1420*/  FADD.FTZ R25, |R21|, -RZ ;  /* 0x800000ff15197221 */ /* 0x000fca0000010200 */
[----:B------:R-:W-:Y:S01]  /*1430*/  FSETP.GEU.AND P4, PT, R25, 0.40999999642372131348, PT ;  /* 0x3ed1eb851900780b */ /* 0x000fe20003f8e000 */
[----:B------:R-:W-:-:S06]  /*1440*/  FMUL R25, R21, 1.4426950216293334961 ;  /* 0x3fb8aa3b15197820 */ /* 0x000fcc0000400000 */
[----:B------:R-:W0:Y:S01]  /*1450*/  FRND R25, R25 ;  /* 0x0000001900197307 */ /* 0x000e220000201000 */
[----:B------:R-:W-:Y:S01]  /*1460*/  FSETP.GT.AND P2, PT, R22, -R7, PT ;  /* 0x800000071600720b */ /* 0x000fe20003f44000 */
[----:B------:R-:W-:-:S06]  /*1470*/  FMUL R22, R21, 1.4426950216293334961 ;  /* 0x3fb8aa3b15167820 */ /* 0x000fcc0000400000 */
[----:B------:R-:W1:Y:S01]  /*1480*/  FRND R22, R22 ;  /* 0x0000001600167307 */ /* 0x000e620000201000 */
[----:B0-----:R-:W-:-:S05]  /*1490*/  FSEL R4, R25, RZ, P4 ;  /* 0x000000ff19047208 */ /* 0x001fca0002000000 */
[----:B------:R-:W-:-:S04]  /*14a0*/  FFMA.FTZ R7, -R4, 0.693145751953125, R21 ;  /* 0x3f31720004077823 */ /* 0x000fc80000010115 */
[----:B------:R-:W-:Y:S01]  /*14b0*/  FFMA.FTZ R7, -R4, 1.428606765330187045e-06, R7 ;  /* 0x35bfbe8e04077823 */ /* 0x000fe20000010107 */
[----:B------:R-:W-:-:S05]  /*14c0*/  FADD.FTZ R4, |R21|, -RZ ;  /* 0x800000ff15047221 */ /* 0x000fca0000010200 */
[----:B------:R-:W-:-:S04]  /*14d0*/  FSETP.GEU.AND P4, PT, R4, 0.40999999642372131348, PT ;  /* 0x3ed1eb850400780b */ /* 0x000fc80003f8e000 */
[----:B-1----:R-:W-:Y:S01]  /*14e0*/  FSEL R4, R22, RZ, P4 ;  /* 0x000000ff16047208 */ /* 0x002fe20002000000 */
[----:B------:R-:W-:-:S03]  /*14f0*/  FFMA.FTZ R28, R7, R2, 0.0083824126049876213074 ;  /* 0x3c095663071c7423 */ /* 0x000fc60000010002 */
[----:B------:R-:W-:Y:S01]  /*1500*/  FSETP.NEU.AND P5, PT, R4, 128, PT ;  /* 0x430000000400780b */ /* 0x000fe20003fad000 */
[----:B------:R-:W-:-:S03]  /*1510*/  FFMA.FTZ R28, R7, R28, 0.041667830199003219604 ;  /* 0x3d2aabe3071c7423 */ /* 0x000fc6000001001c */
[----:B------:R-:W-:Y:S01]  /*1520*/  FSEL R2, R4, 127, P5 ;  /* 0x42fe000004027808 */ /* 0x000fe20002800000 */
[----:B------:R-:W-:-:S03]  /*1530*/  FFMA.FTZ R28, R7, R28, 0.16666397452354431152 ;  /* 0x3e2aa9f6071c7423 */ /* 0x000fc6000001001c */
[----:B------:R-:W0:Y:S01]  /*1540*/  MUFU.EX2 R4, R2 ;  /* 0x0000000200047308 */ /* 0x000e220000000800 */
[----:B------:R-:W-:-:S04]  /*1550*/  FFMA.FTZ R28, R7, R28, 0.49999994039535522461 ;  /* 0x3efffffe071c7423 */ /* 0x000fc8000001001c */
[----:B------:R-:W-:-:S04]  /*1560*/  FMUL R28, R7, R28 ;  /* 0x0000001c071c7220 */ /* 0x000fc80000400000 */
[----:B------:R-:W-:Y:S01]  /*1570*/  FFMA.FTZ R7, R7, R28, R7 ;  /* 0x0000001c07077223 */ /* 0x000fe20000010007 */
[----:B------:R-:W-:Y:S01]  /*1580*/  FSEL R22, R5, 127, P3 ;  /* 0x42fe000005167808 */ /* 0x000fe20001800000 */
[----:B0-----:R-:W-:-:S04]  /*1590*/  FADD R25, R4, -1 ;  /* 0xbf80000004197421 */ /* 0x001fc80000000000 */
[----:B------:R-:W-:Y:S02]  /*15a0*/  FFMA.FTZ R7, R4, R7, R25 ;  /* 0x0000000704077223 */ /* 0x000fe40000010019 */
[----:B------:R-:W0:Y:S01]  /*15b0*/  LDC.64 R4, c[0x0][0x218] ;  /* 0x00008600ff047b82 */ /* 0x000e220000000a00 */
[----:B------:R-:W-:Y:S01]  /*15c0*/  @!P3 FADD R23, R23, R23 ;  /* 0x000000171717b221 */ /* 0x000fe20000000000 */
[----:B------:R-:W-:Y:S02]  /*15d0*/  FSETP.GT.AND P6, PT, R22, 128, PT ;  /* 0x430000001600780b */ /* 0x000fe40003fc4000 */
[----:B------:R-:W-:Y:S02]  /*15e0*/  FSETP.NEU.AND P3, PT, R20, RZ, PT ;  /* 0x000000ff1400720b */ /* 0x000fe40003f6d000 */
[----:B------:R-:W-:Y:S01]  /*15f0*/  FSETP.NEU.AND P4, PT, R21, RZ, PT ;  /* 0x000000ff1500720b */ /* 0x000fe20003f8d000 */
[----:B------:R-:W-:Y:S01]  /*1600*/  @!P5 FADD R7, R7, R7 ;  /* 0x000000070707d221 */ /* 0x000fe20000000000 */
[----:B------:R-:W-:-:S02]  /*1610*/  FSEL R23, R23, +INF , !P6 ;  /* 0x7f80000017177808 */ /* 0x000fc40007000000 */
[C---:B------:R-:W-:Y:S02]  /*1620*/  FSETP.GT.AND P6, PT, R2.reuse, 128, PT ;  /* 0x430000000200780b */ /* 0x040fe40003fc4000 */
[----:B------:R-:W-:Y:S02]  /*1630*/  FSETP.GEU.AND P5, PT, R2, -25, PT ;  /* 0xc1c800000200780b */ /* 0x000fe40003fae000 */
[----:B------:R-:W-:Y:S02]  /*1640*/  FSEL R2, R7, +INF , !P6 ;  /* 0x7f80000007027808 */ /* 0x000fe40007000000 */
[----:B------:R-:W-:Y:S01]  /*1650*/  FSETP.GEU.AND P6, PT, R22, -25, PT ;  /* 0xc1c800001600780b */ /* 0x000fe20003fce000 */
[----:B------:R-:W-:Y:S01]  /*1660*/  FADD R7, R20, R20 ;  /* 0x0000001414077221 */ /* 0x000fe20000000000 */
[----:B------:R-:W-:Y:S01]  /*1670*/  FSEL R2, R2, -1, P5 ;  /* 0xbf80000002027808 */ /* 0x000fe20002800000 */
[----:B------:R-:W-:Y:S01]  /*1680*/  @!P4 FADD R2, R21, R21 ;  /* 0x000000151502c221 */ /* 0x000fe20000000000 */
[----:B------:R-:W-:Y:S01]  /*1690*/  @P3 FSEL R7, R23, -1, P6 ;  /* 0xbf80000017073808 */ /* 0x000fe20003000000 */
[----:B0-----:R-:W-:-:S03]  /*16a0*/  IMAD.WIDE R22, R0, 0x4, R4 ;  /* 0x0000000400167825 */ /* 0x001fc600078e0204 */
[----:B------:R-:W-:Y:S02]  /*16b0*/  FSEL R4, R20, R7, P1 ;  /* 0x0000000714047208 */ /* 0x000fe40000800000 */
[----:B------:R-:W-:Y:S02]  /*16c0*/  FSEL R5, R3, R24, P0 ;  /* 0x0000001803057208 */ /* 0x000fe40000000000 */
[----:B------:R-:W-:Y:S01]  /*16d0*/  FSEL R7, R21, R2, P2 ;  /* 0x0000000215077208 */ /* 0x000fe20001000000 */
[----:B------:R-:W-:Y:S04]  /*16e0*/  STG.E.128 desc[UR4][R26.64], R8 ;  /* 0x000000081a007986 */ /* 0x000fe8000c101d04 */
[----:B------:R-:W-:Y:S04]  /*16f0*/  STG.E.128 desc[UR4][R26.64+0x800], R16 ;  /* 0x000800101a007986 */ /* 0x000fe8000c101d04 */
[----:B------:R-:W-:Y:S04]  /*1700*/  STG.E.128 desc[UR4][R22.64], R12 ;  /* 0x0000000c16007986 */ /* 0x000fe8000c101d04 */
[----:B------:R-:W-:Y:S01]  /*1710*/  STG.E.128 desc[UR4][R22.64+0x800], R4 ;  /* 0x0008000416007986 */ /* 0x000fe2000c101d04 */
[----:B------:R-:W-:Y:S05]  /*1720*/  EXIT ;  /* 0x000000000000794d */ /* 0x000fea0003800000 */
.L_x_0:
[----:B------:R-:W-:-:S00]  /*1730*/  BRA `(.L_x_0) ;  /* 0xfffffffc00fc7947 */ /* 0x000fc0000383ffff */
[----:B------:R-:W-:-:S00]  /*1740*/  NOP ;  /* 0x0000000000007918 */ /* 0x000fc00000000000 */
        /* <DEDUP_REMOVED lines=11> */
.L_x_1:


//--------------------- .nv.global.init           --------------------------
	.section	.nv.global.init,"aw",@progbits
.nv.global.init:
	.type		_$_str,@object
	.size		_$_str,(_$_str_$_2 - _$_str)
_$_str:
        /*0000*/ 	.byte	0x5f, 0x5f, 0x43, 0x55, 0x44, 0x41, 0x5f, 0x46, 0x54, 0x5a, 0x00
	.type		_$_str_$_2,@object
	.size		_$_str_$_2,(.L_1 - _$_str_$_2)
_$_str_$_2:
        /*000b*/ 	.byte	0x5f, 0x5f, 0x43, 0x55, 0x44, 0x41, 0x5f, 0x50, 0x52, 0x45, 0x43, 0x5f, 0x53, 0x51, 0x52, 0x54
        /*001b*/ 	.byte	0x00
.L_1:


//--------------------- .nv.constant0.triton_poi_fused__native_batch_norm_legit_no_training_add_convolution_elu_repeat_0 --------------------------
	.section	.nv.constant0.triton_poi_fused__native_batch_norm_legit_no_training_add_convolution_elu_repeat_0,"a",@progbits
	.sectionflags	@""
	.align	4
.nv.constant0.triton_poi_fused__native_batch_norm_legit_no_training_add_convolution_elu_repeat_0:
	.zero		596
